//
// Generated by NVIDIA NVVM Compiler
//
// Compiler Build ID: CL-36424714
// Cuda compilation tools, release 13.0, V13.0.88
// Based on NVVM 20.0.0
//

.version 9.0
.target sm_100
.address_size 64

	// .globl	_Z16helloWorldDevicev
.extern .func  (.param .b32 func_retval0) vprintf
(
	.param .b64 vprintf_param_0,
	.param .b64 vprintf_param_1
)
;
.global .align 1 .b8 $str[29] = {72, 101, 108, 108, 111, 32, 119, 111, 114, 108, 100, 32, 102, 114, 111, 109, 32, 100, 101, 118, 105, 99, 101, 32, 37, 100, 33, 10};

.visible .entry _Z16helloWorldDevicev()
{
	.local .align 8 .b8 	__local_depot0[8];
	.reg .b64 	%SP;
	.reg .b64 	%SPL;
	.reg .b32 	%r<4>;
	.reg .b64 	%rd<5>;

	mov.u64 	%SPL, __local_depot0;
	cvta.local.u64 	%SP, %SPL;
	add.u64 	%rd1, %SP, 0;
	add.u64 	%rd2, %SPL, 0;
	mov.u32 	%r1, %tid.x;
	st.local.u32 	[%rd2], %r1;
	mov.u64 	%rd3, $str;
	cvta.global.u64 	%rd4, %rd3;
	{ // callseq 0, 0
	.param .b64 param0;
	st.param.b64 	[param0], %rd4;
	.param .b64 param1;
	st.param.b64 	[param1], %rd1;
	.param .b32 retval0;
	call.uni (retval0), 
	vprintf, 
	(
	param0, 
	param1
	);
	ld.param.b32 	%r2, [retval0];
	} // callseq 0
	ret;

}


// ===== COMPILED SASS (sm_100) =====

	.target	sm_100

	.elftype	@"ET_EXEC"


//--------------------- .note.nv.tkinfo           --------------------------
	.section	.note.nv.tkinfo,"",@"SHT_NOTE"
	.sectionflags	@"SHF_NOTE_NV_TKINFO"
	.tkinfo
        /*0018*/ 	.word	0x00000002
        /*0030*/ 	.string	""
        /*0030*/ 	.string	"ptxas"
        /*0030*/ 	.string	"Cuda compilation tools, release 13.0, V13.0.88"
        /*0030*/ 	.string	"Build cuda_13.0.r13.0/compiler.36424714_0"
        /*0030*/ 	.string	"-arch sm_100 -m 64 "



//--------------------- .note.nv.cuinfo           --------------------------
	.section	.note.nv.cuinfo,"",@"SHT_NOTE"
	.sectionflags	@"SHF_NOTE_NV_CUINFO"
        /*0018*/ 	.short	0x0002
        /*001a*/ 	.short	0x0064
        /*001c*/ 	.short	0x0082
	.zero		2


//--------------------- .nv.info                  --------------------------
	.section	.nv.info,"",@"SHT_CUDA_INFO"
	.align	4


	//----- nvinfo : EIATTR_REGCOUNT
	.align		4
        /*0000*/ 	.byte	0x04, 0x2f
        /*0002*/ 	.short	(.L_2 - .L_1)
	.align		4
.L_1:
        /*0004*/ 	.word	index@(_Z16helloWorldDevicev)
        /*0008*/ 	.word	0x00000018


	//----- nvinfo : EIATTR_FRAME_SIZE
	.align		4
.L_2:
        /*000c*/ 	.byte	0x04, 0x11
        /*000e*/ 	.short	(.L_4 - .L_3)
	.align		4
.L_3:
        /*0010*/ 	.word	index@(_Z16helloWorldDevicev)
        /*0014*/ 	.word	0x00000008


	//----- nvinfo : EIATTR_MIN_STACK_SIZE
	.align		4
.L_4:
        /*0018*/ 	.byte	0x04, 0x12
        /*001a*/ 	.short	(.L_6 - .L_5)
	.align		4
.L_5:
        /*001c*/ 	.word	index@(_Z16helloWorldDevicev)
        /*0020*/ 	.word	0x00000008
.L_6:


//--------------------- .nv.compat                --------------------------
	.section	.nv.compat,"",@"SHT_CUDA_COMPAT_INFO"
	.align	4
        /*0000*/ 	.byte	0x02, 0x09, 0x00, 0x00, 0x02, 0x02, 0x01, 0x00, 0x02, 0x05, 0x05, 0x00, 0x03, 0x07, 0x01, 0x01
        /*0010*/ 	.byte	0x02, 0x03, 0x00, 0x00, 0x02, 0x06, 0x01, 0x00, 0x04, 0x0b, 0x08, 0x00, 0x09, 0x00, 0x00, 0x00
        /*0020*/ 	.byte	0x00, 0x00, 0x00, 0x00


//--------------------- .nv.info._Z16helloWorldDevicev --------------------------
	.section	.nv.info._Z16helloWorldDevicev,"",@"SHT_CUDA_INFO"
	.sectionflags	@""
	.align	4


	//----- nvinfo : EIATTR_CUDA_API_VERSION
	.align		4
        /*0000*/ 	.byte	0x04, 0x37
        /*0002*/ 	.short	(.L_8 - .L_7)
.L_7:
        /*0004*/ 	.word	0x00000082


	//----- nvinfo : EIATTR_SPARSE_MMA_MASK
	.align		4
.L_8:
        /*0008*/ 	.byte	0x03, 0x50
        /*000a*/ 	.short	0x0000


	//----- nvinfo : EIATTR_MAXREG_COUNT
	.align		4
        /*000c*/ 	.byte	0x03, 0x1b
        /*000e*/ 	.short	0x00ff


	//----- nvinfo : EIATTR_EXTERNS
	.align		4
        /*0010*/ 	.byte	0x04, 0x0f
        /*0012*/ 	.short	(.L_10 - .L_9)


	//   ....[0]....
	.align		4
.L_9:
        /*0014*/ 	.word	index@(vprintf)


	//----- nvinfo : EIATTR_MERCURY_ISA_VERSION
	.align		4
.L_10:
        /*0018*/ 	.byte	0x03, 0x5f
        /*001a*/ 	.short	0x0101


	//----- nvinfo : EIATTR_VRC_CTA_INIT_COUNT
	.align		4
        /*001c*/ 	.byte	0x02, 0x4a
	.zero		1
	.zero		1


	//----- nvinfo : EIATTR_SYSCALL_OFFSETS
	.align		4
        /*0020*/ 	.byte	0x04, 0x46
        /*0022*/ 	.short	(.L_12 - .L_11)


	//   ....[0]....
.L_11:
        /*0024*/ 	.word	0x000000e0


	//----- nvinfo : EIATTR_EXIT_INSTR_OFFSETS
	.align		4
.L_12:
        /*0028*/ 	.byte	0x04, 0x1c
        /*002a*/ 	.short	(.L_14 - .L_13)


	//   ....[0]....
.L_13:
        /*002c*/ 	.word	0x000000f0


	//----- nvinfo : EIATTR_SW_WAR
	.align		4
.L_14:
        /*0030*/ 	.byte	0x04, 0x36
        /*0032*/ 	.short	(.L_16 - .L_15)
.L_15:
        /*0034*/ 	.word	0x00000008
.L_16:


//--------------------- .nv.callgraph             --------------------------
	.section	.nv.callgraph,"",@"SHT_CUDA_CALLGRAPH"
	.align	4
	.sectionentsize	8
	.align		4
        /*0000*/ 	.word	0x00000000
	.align		4
        /*0004*/ 	.word	0xffffffff
	.align		4
        /*0008*/ 	.word	index@(_Z16helloWorldDevicev)
	.align		4
        /*000c*/ 	.word	index@(vprintf)
	.align		4
        /*0010*/ 	.word	0x00000000
	.align		4
        /*0014*/ 	.word	0xfffffffe
	.align		4
        /*0018*/ 	.word	0x00000000
	.align		4
        /*001c*/ 	.word	0xfffffffd
	.align		4
        /*0020*/ 	.word	0x00000000
	.align		4
        /*0024*/ 	.word	0xfffffffc


//--------------------- .nv.constant4             --------------------------
	.section	.nv.constant4,"a",@progbits
	.align	8
	.align		8
.nv.constant4:
        /*0000*/ 	.dword	vprintf
	.align		8
        /*0008*/ 	.dword	$str


//--------------------- .text._Z16helloWorldDevicev --------------------------
	.section	.text._Z16helloWorldDevicev,"ax",@progbits
	.align	128
        .global         _Z16helloWorldDevicev
        .type           _Z16helloWorldDevicev,@function
        .size           _Z16helloWorldDevicev,(.L_x_2 - _Z16helloWorldDevicev)
        .other          _Z16helloWorldDevicev,@"STO_CUDA_ENTRY STV_DEFAULT"
_Z16helloWorldDevicev:
.text._Z16helloWorldDevicev:
[----:B------:R-:W0:Y:S01]  /*0000*/  LDC R1, c[0x0][0x37c] ;  /* 0x0000df00ff017b82 */ /* 0x000e220000000800 */
[----:B------:R-:W1:Y:S01]  /*0010*/  S2R R8, SR_TID.X ;  /* 0x0000000000087919 */ /* 0x000e620000002100 */
[----:B0-----:R-:W-:Y:S01]  /*0020*/  VIADD R1, R1, 0xfffffff8 ;  /* 0xfffffff801017836 */ /* 0x001fe20000000000 */
[----:B------:R-:W-:Y:S01]  /*0030*/  MOV R0, 0x0 ;  /* 0x0000000000007802 */ /* 0x000fe20000000f00 */
[----:B------:R-:W0:Y:S04]  /*0040*/  LDCU UR4, c[0x0][0x2f8] ;  /* 0x00005f00ff0477ac */ /* 0x000e280008000800 */
[----:B------:R2:W3:Y:S01]  /*0050*/  LDC.64 R2, c[0x4][R0] ;  /* 0x0100000000027b82 */ /* 0x0004e20000000a00 */
[----:B------:R-:W4:Y:S01]  /*0060*/  LDCU.64 UR6, c[0x4][0x8] ;  /* 0x01000100ff0677ac */ /* 0x000f220008000a00 */
[----:B------:R-:W5:Y:S01]  /*0070*/  LDCU UR5, c[0x0][0x2fc] ;  /* 0x00005f80ff0577ac */ /* 0x000f620008000800 */
[----:B0-----:R-:W-:Y:S01]  /*0080*/  IADD3 R6, P0, PT, R1, UR4, RZ ;  /* 0x0000000401067c10 */ /* 0x001fe2000ff1e0ff */
[----:B----4-:R-:W-:Y:S01]  /*0090*/  IMAD.U32 R4, RZ, RZ, UR6 ;  /* 0x00000006ff047e24 */ /* 0x010fe2000f8e00ff */
[----:B------:R-:W-:-:S03]  /*00a0*/  MOV R5, UR7 ;  /* 0x0000000700057c02 */ /* 0x000fc60008000f00 */
[----:B-----5:R-:W-:Y:S01]  /*00b0*/  IMAD.X R7, RZ, RZ, UR5, P0 ;  /* 0x00000005ff077e24 */ /* 0x020fe200080e06ff */
[----:B-1----:R2:W-:Y:S07]  /*00c0*/  STL [R1], R8 ;  /* 0x0000000801007387 */ /* 0x0025ee0000100800 */
[----:B------:R-:W-:-:S07]  /*00d0*/  LEPC R20, `(.L_x_0) ;  /* 0x000000001014794e */ /* 0x000fce0000000000 */
[----:B--23--:R-:W-:Y:S05]  /*00e0*/  CALL.ABS.NOINC R2 ;  /* 0x0000000002007343 */ /* 0x00cfea0003c00000 */
.L_x_0:
[----:B------:R-:W-:Y:S05]  /*00f0*/  EXIT ;  /* 0x000000000000794d */ /* 0x000fea0003800000 */
.L_x_1:
[----:B------:R-:W-:-:S00]  /*0100*/  BRA `(.L_x_1) ;  /* 0xfffffffc00fc7947 */ /* 0x000fc0000383ffff */
[----:B------:R-:W-:-:S00]  /*0110*/  NOP ;  /* 0x0000000000007918 */ /* 0x000fc00000000000 */
        /* <DEDUP_REMOVED lines=14> */
.L_x_2:


//--------------------- .nv.global.init           --------------------------
	.section	.nv.global.init,"aw",@progbits
.nv.global.init:
	.type		$str,@object
	.size		$str,(.L_0 - $str)
$str:
        /*0000*/ 	.byte	0x48, 0x65, 0x6c, 0x6c, 0x6f, 0x20, 0x77, 0x6f, 0x72, 0x6c, 0x64, 0x20, 0x66, 0x72, 0x6f, 0x6d
        /*0010*/ 	.byte	0x20, 0x64, 0x65, 0x76, 0x69, 0x63, 0x65, 0x20, 0x25, 0x64, 0x21, 0x0a, 0x00
.L_0:


//--------------------- .nv.shared.reserved.0     --------------------------
	.section	.nv.shared.reserved.0,"aw",@nobits
	.weak		__nv_reservedSMEM_offset_0_alias
	.size		__nv_reservedSMEM_offset_0_alias, 0, 64
	.other		__nv_reservedSMEM_offset_0_alias,@"STO_CUDA_RESERVED_SHARED STV_DEFAULT"
__nv_reservedSMEM_offset_0_alias:
	.zero		0
	.zero		64


//--------------------- .nv.constant0._Z16helloWorldDevicev --------------------------
	.section	.nv.constant0._Z16helloWorldDevicev,"a",@progbits
	.sectionflags	@""
	.align	4
.nv.constant0._Z16helloWorldDevicev:
	.zero		896


//--------------------- SYMBOLS --------------------------

	.type		.nv.reservedSmem.offset0,@object
	.size		.nv.reservedSmem.offset0,0x4
	.type		vprintf,@function
